	.headerflags	@"EF_CUDA_TEXMODE_UNIFIED EF_CUDA_64BIT_ADDRESS EF_CUDA_ACCELERATORS EF_CUDA_SM90 EF_CUDA_VIRTUAL_SM(EF_CUDA_SM90)"
	.elftype	@"ET_EXEC"


//--------------------- .nv.info                  --------------------------
	.section	.nv.info,"",@"SHT_CUDA_INFO"
	.align	4


	//----- nvinfo : EIATTR_REGCOUNT
	.align		4
        /*0000*/ 	.byte	0x04, 0x2f
        /*0002*/ 	.short	(.L_1 - .L_0)
	.align		4
.L_0:
        /*0004*/ 	.word	index@(triton_poi_fused_1)
        /*0008*/ 	.word	0x00000020


	//----- nvinfo : EIATTR_MIN_STACK_SIZE
	.align		4
.L_1:
        /*000c*/ 	.byte	0x04, 0x12
        /*000e*/ 	.short	(.L_3 - .L_2)
	.align		4
.L_2:
        /*0010*/ 	.word	index@(triton_poi_fused_1)
        /*0014*/ 	.word	0x00000000


	//----- nvinfo : EIATTR_FRAME_SIZE
	.align		4
.L_3:
        /*0018*/ 	.byte	0x04, 0x11
        /*001a*/ 	.short	(.L_5 - .L_4)
	.align		4
.L_4:
        /*001c*/ 	.word	index@(triton_poi_fused_1)
        /*0020*/ 	.word	0x00000000


	//----- nvinfo : EIATTR_MIN_STACK_SIZE
	.align		4
.L_5:
        /*0024*/ 	.byte	0x04, 0x12
        /*0026*/ 	.short	(.L_7 - .L_6)
	.align		4
.L_6:
        /*0028*/ 	.word	index@(triton_poi_fused_1)
        /*002c*/ 	.word	0x00000000
.L_7:


//--------------------- .nv.info.triton_poi_fused_1 --------------------------
	.section	.nv.info.triton_poi_fused_1,"",@"SHT_CUDA_INFO"
	.sectionflags	@""
	.align	4


	//----- nvinfo : EIATTR_CUDA_API_VERSION
	.align		4
        /*0000*/ 	.byte	0x04, 0x37
        /*0002*/ 	.short	(.L_9 - .L_8)
.L_8:
        /*0004*/ 	.word	0x0000007c


	//----- nvinfo : EIATTR_KPARAM_INFO
	.align		4
.L_9:
        /*0008*/ 	.byte	0x04, 0x17
        /*000a*/ 	.short	(.L_11 - .L_10)
.L_10:
        /*000c*/ 	.word	0x00000000
        /*0010*/ 	.short	0x0003
        /*0012*/ 	.short	0x0014
        /*0014*/ 	.byte	0x00, 0xf0, 0x11, 0x00


	//----- nvinfo : EIATTR_KPARAM_INFO
	.align		4
.L_11:
        /*0018*/ 	.byte	0x04, 0x17
        /*001a*/ 	.short	(.L_13 - .L_12)
.L_12:
        /*001c*/ 	.word	0x00000000
        /*0020*/ 	.short	0x0002
        /*0022*/ 	.short	0x0010
        /*0024*/ 	.byte	0x00, 0xf0, 0x11, 0x00


	//----- nvinfo : EIATTR_KPARAM_INFO
	.align		4
.L_13:
        /*0028*/ 	.byte	0x04, 0x17
        /*002a*/ 	.short	(.L_15 - .L_14)
.L_14:
        /*002c*/ 	.word	0x00000000
        /*0030*/ 	.short	0x0001
        /*0032*/ 	.short	0x0008
        /*0034*/ 	.byte	0x00, 0xf4, 0x21, 0x00


	//----- nvinfo : EIATTR_KPARAM_INFO
	.align		4
.L_15:
        /*0038*/ 	.byte	0x04, 0x17
        /*003a*/ 	.short	(.L_17 - .L_16)
.L_16:
        /*003c*/ 	.word	0x00000000
        /*0040*/ 	.short	0x0000
        /*0042*/ 	.short	0x0000
        /*0044*/ 	.byte	0x00, 0xf4, 0x21, 0x00


	//----- nvinfo : EIATTR_SPARSE_MMA_MASK
	.align		4
.L_17:
        /*0048*/ 	.byte	0x03, 0x50
        /*004a*/ 	.short	0x0000


	//----- nvinfo : EIATTR_MAXREG_COUNT
	.align		4
        /*004c*/ 	.byte	0x03, 0x1b
        /*004e*/ 	.short	0x00ff


	//----- nvinfo : EIATTR_EXIT_INSTR_OFFSETS
	.align		4
        /*0050*/ 	.byte	0x04, 0x1c
        /*0052*/ 	.short	(.L_19 - .L_18)


	//   ....[0]....
.L_18:
        /*0054*/ 	.word	0x00000700


	//   ....[1]....
        /*0058*/ 	.word	0x00000720


	//----- nvinfo : EIATTR_REQNTID
	.align		4
.L_19:
        /*005c*/ 	.byte	0x04, 0x10
        /*005e*/ 	.short	(.L_21 - .L_20)
.L_20:
        /*0060*/ 	.word	0x00000080
        /*0064*/ 	.word	0x00000001
        /*0068*/ 	.word	0x00000001


	//----- nvinfo : EIATTR_CBANK_PARAM_SIZE
	.align		4
.L_21:
        /*006c*/ 	.byte	0x03, 0x19
        /*006e*/ 	.short	0x0018


	//----- nvinfo : EIATTR_PARAM_CBANK
	.align		4
        /*0070*/ 	.byte	0x04, 0x0a
        /*0072*/ 	.short	(.L_23 - .L_22)
	.align		4
.L_22:
        /*0074*/ 	.word	index@(.nv.constant0.triton_poi_fused_1)
        /*0078*/ 	.short	0x0210
        /*007a*/ 	.short	0x0018


	//----- nvinfo : EIATTR_SW_WAR
	.align		4
.L_23:
        /*007c*/ 	.byte	0x04, 0x36
        /*007e*/ 	.short	(.L_25 - .L_24)
.L_24:
        /*0080*/ 	.word	0x00000008
.L_25:


//--------------------- .nv.callgraph             --------------------------
	.section	.nv.callgraph,"",@"SHT_CUDA_CALLGRAPH"
	.align	4
	.sectionentsize	8
	.align		4
        /*0000*/ 	.word	0x00000000
	.align		4
        /*0004*/ 	.word	0xffffffff
	.align		4
        /*0008*/ 	.word	0x00000000
	.align		4
        /*000c*/ 	.word	0xfffffffe
	.align		4
        /*0010*/ 	.word	0x00000000
	.align		4
        /*0014*/ 	.word	0xfffffffd
	.align		4
        /*0018*/ 	.word	0x00000000
	.align		4
        /*001c*/ 	.word	0xfffffffc


//--------------------- .text.triton_poi_fused_1  --------------------------
	.section	.text.triton_poi_fused_1,"ax",@progbits
	.align	128
        .global         triton_poi_fused_1
        .type           triton_poi_fused_1,@function
        .size           triton_poi_fused_1,(.L_x_1 - triton_poi_fused_1)
        .other          triton_poi_fused_1,@"STO_CUDA_ENTRY STV_DEFAULT"
triton_poi_fused_1:
.text.triton_poi_fused_1:
[----:B------:R-:W0:Y:S01]  /*0000*/  LDC R1, c[0x0][0x28] ;  /* 0x00000a00ff017b82 */ /* 0x000e220000000800 */
[----:B------:R-:W1:Y:S07]  /*0010*/  S2R R13, SR_TID.X ;  /* 0x00000000000d7919 */ /* 0x000e6e0000002100 */
[----:B------:R-:W2:Y:S01]  /*0020*/  LDC.64 R2, c[0x0][0x210] ;  /* 0x00008400ff027b82 */ /* 0x000ea20000000a00 */
[----:B------:R-:W-:Y:S01]  /*0030*/  CS2R R10, SRZ ;  /* 0x00000000000a7805 */ /* 0x000fe2000001ff00 */
[----:B------:R-:W-:Y:S01]  /*0040*/  ULDC.64 UR4, c[0x0][0x208] ;  /* 0x0000820000047ab9 */ /* 0x000fe20000000a00 */
[----:B------:R-:W3:Y:S01]  /*0050*/  S2R R0, SR_CTAID.Y ;  /* 0x0000000000007919 */ /* 0x000ee20000002600 */
[----:B------:R-:W4:Y:S01]  /*0060*/  S2R R5, SR_CTAID.X ;  /* 0x0000000000057919 */ /* 0x000f220000002500 */
[----:B-1----:R-:W-:-:S02]  /*0070*/  LOP3.LUT R16, R13, 0xf, RZ, 0xc0, !PT ;  /* 0x0000000f0d107812 */ /* 0x002fc400078ec0ff */
[----:B------:R-:W-:Y:S02]  /*0080*/  SHF.R.U32.HI R13, RZ, 0x4, R13 ;  /* 0x00000004ff0d7819 */ /* 0x000fe4000001160d */
[----:B---3--:R-:W-:Y:S02]  /*0090*/  SHF.L.U32 R0, R0, 0x6, RZ ;  /* 0x0000000600007819 */ /* 0x008fe400000006ff */
[----:B----4-:R-:W-:Y:S02]  /*00a0*/  LEA R16, R5, R16, 0x4 ;  /* 0x0000001005107211 */ /* 0x010fe400078e20ff */
[----:B------:R-:W-:Y:S02]  /*00b0*/  LOP3.LUT R13, R0, 0x7, R13, 0xf8, !PT ;  /* 0x00000007000d7812 */ /* 0x000fe400078ef80d */
[----:B------:R-:W-:Y:S02]  /*00c0*/  ISETP.GE.AND P0, PT, R16, 0x9, PT ;  /* 0x000000091000780c */ /* 0x000fe40003f06270 */
[C---:B------:R-:W-:Y:S01]  /*00d0*/  LOP3.LUT R22, R13.reuse, 0x8, RZ, 0xfc, !PT ;  /* 0x000000080d167812 */ /* 0x040fe200078efcff */
[C---:B------:R-:W-:Y:S01]  /*00e0*/  IMAD R21, R13.reuse, 0x9, R16 ;  /* 0x000000090d157824 */ /* 0x040fe200078e0210 */
[----:B------:R-:W-:-:S02]  /*00f0*/  ISETP.LT.AND P1, PT, R13, 0x30, !P0 ;  /* 0x000000300d00780c */ /* 0x000fc40004721270 */
[----:B------:R-:W-:Y:S01]  /*0100*/  LOP3.LUT R23, R13, 0x10, RZ, 0xfc, !PT ;  /* 0x000000100d177812 */ /* 0x000fe200078efcff */
[----:B--2---:R-:W-:Y:S01]  /*0110*/  IMAD.WIDE R8, R21, 0x4, R2 ;  /* 0x0000000415087825 */ /* 0x004fe200078e0202 */
[----:B------:R-:W-:Y:S02]  /*0120*/  IADD3 R15, R21, 0xd8, RZ ;  /* 0x000000d8150f7810 */ /* 0x000fe40007ffe0ff */
[----:B------:R-:W-:Y:S02]  /*0130*/  LOP3.LUT R12, R13, 0x18, RZ, 0xfc, !PT ;  /* 0x000000180d0c7812 */ /* 0x000fe400078efcff */
[----:B------:R-:W-:Y:S02]  /*0140*/  ISETP.LT.AND P3, PT, R22, 0x30, !P0 ;  /* 0x000000301600780c */ /* 0x000fe40004761270 */
[----:B------:R-:W-:Y:S02]  /*0150*/  ISETP.LT.AND P4, PT, R23, 0x30, !P0 ;  /* 0x000000301700780c */ /* 0x000fe40004781270 */
[----:B------:R-:W-:Y:S01]  /*0160*/  ISETP.LT.AND P2, PT, R0, RZ, !P0 ;  /* 0x000000ff0000720c */ /* 0x000fe20004741270 */
[----:B------:R1:W2:Y:S01]  /*0170*/  @P1 LDG.E.EL R11, desc[UR4][R8.64] ;  /* 0x00000004080b1981 */ /* 0x0002a2000c2e1900 */
[----:B------:R-:W-:Y:S01]  /*0180*/  ISETP.LT.AND P5, PT, R12, 0x30, !P0 ;  /* 0x000000300c00780c */ /* 0x000fe200047a1270 */
[----:B------:R-:W-:Y:S01]  /*0190*/  HFMA2.MMA R0, -RZ, RZ, 0, 0 ;  /* 0x00000000ff007435 */ /* 0x000fe200000001ff */
[----:B------:R-:W-:-:S02]  /*01a0*/  IADD3 R5, R21, 0x48, RZ ;  /* 0x0000004815057810 */ /* 0x000fc40007ffe0ff */
[----:B------:R-:W-:Y:S02]  /*01b0*/  LOP3.LUT R17, R13, 0x28, RZ, 0xfc, !PT ;  /* 0x000000280d117812 */ /* 0x000fe400078efcff */
[----:B------:R-:W-:Y:S01]  /*01c0*/  IADD3 R7, R21, 0x90, RZ ;  /* 0x0000009015077810 */ /* 0x000fe20007ffe0ff */
[----:B------:R-:W-:Y:S01]  /*01d0*/  IMAD.WIDE R4, R5, 0x4, R2 ;  /* 0x0000000405047825 */ /* 0x000fe200078e0202 */
[----:B------:R-:W-:-:S03]  /*01e0*/  MOV R14, RZ ;  /* 0x000000ff000e7202 */ /* 0x000fc60000000f00 */
[--C-:B-1----:R-:W-:Y:S01]  /*01f0*/  IMAD.WIDE R8, R15, 0x4, R2.reuse ;  /* 0x000000040f087825 */ /* 0x102fe200078e0202 */
[----:B------:R-:W-:Y:S01]  /*0200*/  LOP3.LUT R15, R13, 0x20, RZ, 0xfc, !PT ;  /* 0x000000200d0f7812 */ /* 0x000fe200078efcff */
[----:B------:R-:W-:Y:S01]  /*0210*/  HFMA2.MMA R20, -RZ, RZ, 0, 0 ;  /* 0x00000000ff147435 */ /* 0x000fe200000001ff */
[----:B------:R-:W-:Y:S01]  /*0220*/  IADD3 R25, R21, 0x120, RZ ;  /* 0x0000012015197810 */ /* 0x000fe20007ffe0ff */
[----:B------:R-:W-:Y:S01]  /*0230*/  IMAD.WIDE R6, R7, 0x4, R2 ;  /* 0x0000000407067825 */ /* 0x000fe200078e0202 */
[----:B------:R-:W-:Y:S01]  /*0240*/  ISETP.LT.AND P6, PT, R15, 0x30, !P0 ;  /* 0x000000300f00780c */ /* 0x000fe200047c1270 */
[----:B------:R1:W3:Y:S01]  /*0250*/  @P3 LDG.E.EL R10, desc[UR4][R4.64] ;  /* 0x00000004040a3981 */ /* 0x0002e2000c2e1900 */
[----:B------:R-:W-:Y:S02]  /*0260*/  ISETP.LT.AND P0, PT, R17, 0x30, !P0 ;  /* 0x000000301100780c */ /* 0x000fe40004701270 */
[----:B------:R-:W-:Y:S01]  /*0270*/  IADD3 R27, R21, 0x168, RZ ;  /* 0x00000168151b7810 */ /* 0x000fe20007ffe0ff */
[----:B------:R4:W3:Y:S01]  /*0280*/  @P4 LDG.E.EL R0, desc[UR4][R6.64] ;  /* 0x0000000406004981 */ /* 0x0008e2000c2e1900 */
[----:B------:R-:W-:-:S02]  /*0290*/  IADD3 R29, R21, 0x1b0, RZ ;  /* 0x000001b0151d7810 */ /* 0x000fc40007ffe0ff */
[----:B------:R-:W-:Y:S01]  /*02a0*/  CS2R R18, SRZ ;  /* 0x0000000000127805 */ /* 0x000fe2000001ff00 */
[----:B------:R5:W3:Y:S01]  /*02b0*/  @P5 LDG.E.EL R14, desc[UR4][R8.64] ;  /* 0x00000004080e5981 */ /* 0x000ae2000c2e1900 */
[----:B------:R-:W-:Y:S01]  /*02c0*/  IADD3 R21, R21, 0x1f8, RZ ;  /* 0x000001f815157810 */ /* 0x000fe20007ffe0ff */
[----:B-1----:R-:W-:-:S04]  /*02d0*/  IMAD.WIDE R4, R25, 0x4, R2 ;  /* 0x0000000419047825 */ /* 0x002fc800078e0202 */
[--C-:B----4-:R-:W-:Y:S01]  /*02e0*/  IMAD.WIDE R6, R27, 0x4, R2.reuse ;  /* 0x000000041b067825 */ /* 0x110fe200078e0202 */
[----:B------:R1:W4:Y:S03]  /*02f0*/  @P6 LDG.E.EL R20, desc[UR4][R4.64] ;  /* 0x0000000404146981 */ /* 0x000326000c2e1900 */
[----:B0----5:R-:W-:Y:S01]  /*0300*/  IMAD.WIDE R8, R29, 0x4, R2 ;  /* 0x000000041d087825 */ /* 0x021fe200078e0202 */
[----:B------:R0:W4:Y:S04]  /*0310*/  @P0 LDG.E.EL R19, desc[UR4][R6.64] ;  /* 0x0000000406130981 */ /* 0x000128000c2e1900 */
[----:B------:R-:W4:Y:S01]  /*0320*/  @P2 LDG.E.EL R18, desc[UR4][R8.64] ;  /* 0x0000000408122981 */ /* 0x000f22000c2e1900 */
[----:B------:R-:W-:-:S04]  /*0330*/  IMAD.HI R24, R13, 0x55555556, RZ ;  /* 0x555555560d187827 */ /* 0x000fc800078e02ff */
[----:B------:R-:W-:Y:S01]  /*0340*/  IMAD.WIDE R2, R21, 0x4, R2 ;  /* 0x0000000415027825 */ /* 0x000fe200078e0202 */
[----:B------:R-:W-:Y:S02]  /*0350*/  MOV R21, RZ ;  /* 0x000000ff00157202 */ /* 0x000fe40000000f00 */
[----:B------:R-:W-:Y:S01]  /*0360*/  LEA.HI R24, R24, R24, RZ, 0x1 ;  /* 0x0000001818187211 */ /* 0x000fe200078f08ff */
[----:B------:R-:W-:-:S03]  /*0370*/  IMAD.HI R26, R23, 0x55555556, RZ ;  /* 0x55555556171a7827 */ /* 0x000fc600078e02ff */
[----:B------:R0:W5:Y:S01]  /*0380*/  @P2 LDG.E.EL R21, desc[UR4][R2.64] ;  /* 0x0000000402152981 */ /* 0x000162000c2e1900 */
[----:B------:R-:W-:Y:S01]  /*0390*/  IMAD.HI R25, R22, 0x55555556, RZ ;  /* 0x5555555616197827 */ /* 0x000fe200078e02ff */
[----:B------:R-:W-:-:S03]  /*03a0*/  LEA.HI R26, R26, R26, RZ, 0x1 ;  /* 0x0000001a1a1a7211 */ /* 0x000fc600078f08ff */
[----:B-1----:R-:W-:Y:S01]  /*03b0*/  IMAD R5, R24, -0x3, R13 ;  /* 0xfffffffd18057824 */ /* 0x002fe200078e020d */
[----:B------:R-:W-:Y:S01]  /*03c0*/  LEA.HI R27, R25, R25, RZ, 0x1 ;  /* 0x00000019191b7211 */ /* 0x000fe200078f08ff */
[----:B0-----:R-:W-:Y:S01]  /*03d0*/  IMAD.HI R6, R12, 0x55555556, RZ ;  /* 0x555555560c067827 */ /* 0x001fe200078e02ff */
[----:B------:R-:W0:Y:S03]  /*03e0*/  LDC.64 R2, c[0x0][0x218] ;  /* 0x00008600ff027b82 */ /* 0x000e260000000a00 */
[----:B------:R-:W-:Y:S01]  /*03f0*/  IMAD R5, R16, 0x3, R5 ;  /* 0x0000000310057824 */ /* 0x000fe200078e0205 */
[C---:B------:R-:W-:Y:S01]  /*0400*/  LOP3.LUT R4, R13.reuse, 0x30, RZ, 0xfc, !PT ;  /* 0x000000300d047812 */ /* 0x040fe200078efcff */
[----:B------:R-:W-:Y:S01]  /*0410*/  IMAD R7, R26, -0x3, R23 ;  /* 0xfffffffd1a077824 */ /* 0x000fe200078e0217 */
[----:B------:R-:W-:Y:S01]  /*0420*/  LOP3.LUT R13, R13, 0x38, RZ, 0xfc, !PT ;  /* 0x000000380d0d7812 */ /* 0x000fe200078efcff */
[----:B------:R-:W-:Y:S01]  /*0430*/  IMAD.HI R8, R15, 0x55555556, RZ ;  /* 0x555555560f087827 */ /* 0x000fe200078e02ff */
[----:B------:R-:W-:-:S03]  /*0440*/  LEA.HI R23, R6, R6, RZ, 0x1 ;  /* 0x0000000606177211 */ /* 0x000fc600078f08ff */
[----:B------:R-:W-:Y:S02]  /*0450*/  IMAD R25, R24, 0x1b, R5 ;  /* 0x0000001b18197824 */ /* 0x000fe400078e0205 */
[----:B------:R-:W-:Y:S01]  /*0460*/  IMAD.HI R9, R17, 0x55555556, RZ ;  /* 0x5555555611097827 */ /* 0x000fe200078e02ff */
[----:B------:R-:W-:-:S03]  /*0470*/  LEA.HI R6, R8, R8, RZ, 0x1 ;  /* 0x0000000808067211 */ /* 0x000fc600078f08ff */
[----:B------:R-:W-:Y:S02]  /*0480*/  IMAD R22, R27, -0x3, R22 ;  /* 0xfffffffd1b167824 */ /* 0x000fe400078e0216 */
[----:B------:R-:W-:Y:S02]  /*0490*/  IMAD R7, R26, 0x1b, R7 ;  /* 0x0000001b1a077824 */ /* 0x000fe400078e0207 */
[----:B------:R-:W-:Y:S01]  /*04a0*/  IMAD.HI R24, R4, 0x55555556, RZ ;  /* 0x5555555604187827 */ /* 0x000fe200078e02ff */
[----:B------:R-:W-:-:S03]  /*04b0*/  LEA.HI R8, R9, R9, RZ, 0x1 ;  /* 0x0000000909087211 */ /* 0x000fc600078f08ff */
[----:B------:R-:W-:Y:S01]  /*04c0*/  IMAD.HI R26, R13, 0x55555556, RZ ;  /* 0x555555560d1a7827 */ /* 0x000fe200078e02ff */
[----:B------:R-:W-:-:S03]  /*04d0*/  LEA.HI R9, R24, R24, RZ, 0x1 ;  /* 0x0000001818097211 */ /* 0x000fc600078f08ff */
[----:B------:R-:W-:Y:S02]  /*04e0*/  IMAD R5, R27, 0x1b, R22 ;  /* 0x0000001b1b057824 */ /* 0x000fe400078e0216 */
[----:B------:R-:W-:Y:S01]  /*04f0*/  IMAD R22, R23, -0x3, R12 ;  /* 0xfffffffd17167824 */ /* 0x000fe200078e020c */
[----:B------:R-:W-:Y:S01]  /*0500*/  LEA.HI R12, R26, R26, RZ, 0x1 ;  /* 0x0000001a1a0c7211 */ /* 0x000fe200078f08ff */
[----:B------:R-:W-:Y:S02]  /*0510*/  IMAD R15, R6, -0x3, R15 ;  /* 0xfffffffd060f7824 */ /* 0x000fe400078e020f */
[----:B------:R-:W-:Y:S02]  /*0520*/  IMAD R17, R8, -0x3, R17 ;  /* 0xfffffffd08117824 */ /* 0x000fe400078e0211 */
[----:B------:R-:W-:Y:S02]  /*0530*/  IMAD R4, R9, -0x3, R4 ;  /* 0xfffffffd09047824 */ /* 0x000fe400078e0204 */
[----:B------:R-:W-:-:S02]  /*0540*/  IMAD R23, R23, 0x1b, R22 ;  /* 0x0000001b17177824 */ /* 0x000fc400078e0216 */
[----:B------:R-:W-:Y:S02]  /*0550*/  IMAD R27, R12, -0x3, R13 ;  /* 0xfffffffd0c1b7824 */ /* 0x000fe400078e020d */
[----:B------:R-:W-:Y:S02]  /*0560*/  IMAD R13, R6, 0x1b, R15 ;  /* 0x0000001b060d7824 */ /* 0x000fe400078e020f */
[----:B------:R-:W-:Y:S02]  /*0570*/  IMAD R17, R8, 0x1b, R17 ;  /* 0x0000001b08117824 */ /* 0x000fe400078e0211 */
[C---:B------:R-:W-:Y:S02]  /*0580*/  IMAD R5, R16.reuse, 0x3, R5 ;  /* 0x0000000310057824 */ /* 0x040fe400078e0205 */
[----:B------:R-:W-:Y:S02]  /*0590*/  IMAD R15, R9, 0x1b, R4 ;  /* 0x0000001b090f7824 */ /* 0x000fe400078e0204 */
[----:B------:R-:W-:-:S02]  /*05a0*/  IMAD R7, R16, 0x3, R7 ;  /* 0x0000000310077824 */ /* 0x000fc400078e0207 */
[----:B------:R-:W-:Y:S02]  /*05b0*/  IMAD R9, R16, 0x3, R23 ;  /* 0x0000000310097824 */ /* 0x000fe400078e0217 */
[----:B------:R-:W-:Y:S02]  /*05c0*/  IMAD R27, R12, 0x1b, R27 ;  /* 0x0000001b0c1b7824 */ /* 0x000fe400078e021b */
[----:B0-----:R-:W-:-:S04]  /*05d0*/  IMAD.WIDE R24, R25, 0x4, R2 ;  /* 0x0000000419187825 */ /* 0x001fc800078e0202 */
[C---:B------:R-:W-:Y:S02]  /*05e0*/  IMAD R13, R16.reuse, 0x3, R13 ;  /* 0x00000003100d7824 */ /* 0x040fe400078e020d */
[----:B------:R-:W-:Y:S02]  /*05f0*/  IMAD R17, R16, 0x3, R17 ;  /* 0x0000000310117824 */ /* 0x000fe400078e0211 */
[----:B------:R-:W-:-:S04]  /*0600*/  IMAD.WIDE R4, R5, 0x4, R2 ;  /* 0x0000000405047825 */ /* 0x000fc800078e0202 */
[----:B------:R-:W-:Y:S02]  /*0610*/  IMAD R23, R16, 0x3, R15 ;  /* 0x0000000310177824 */ /* 0x000fe400078e020f */
[----:B------:R-:W-:-:S04]  /*0620*/  IMAD.WIDE R6, R7, 0x4, R2 ;  /* 0x0000000407067825 */ /* 0x000fc800078e0202 */
[----:B------:R-:W-:-:S04]  /*0630*/  IMAD.WIDE R8, R9, 0x4, R2 ;  /* 0x0000000409087825 */ /* 0x000fc800078e0202 */
[----:B------:R-:W-:Y:S02]  /*0640*/  IMAD R15, R16, 0x3, R27 ;  /* 0x00000003100f7824 */ /* 0x000fe400078e021b */
[----:B------:R-:W-:-:S04]  /*0650*/  IMAD.WIDE R12, R13, 0x4, R2 ;  /* 0x000000040d0c7825 */ /* 0x000fc800078e0202 */
[----:B------:R-:W-:-:S04]  /*0660*/  IMAD.WIDE R16, R17, 0x4, R2 ;  /* 0x0000000411107825 */ /* 0x000fc800078e0202 */
[----:B------:R-:W-:-:S04]  /*0670*/  IMAD.WIDE R22, R23, 0x4, R2 ;  /* 0x0000000417167825 */ /* 0x000fc800078e0202 */
[----:B------:R-:W-:Y:S01]  /*0680*/  IMAD.WIDE R2, R15, 0x4, R2 ;  /* 0x000000040f027825 */ /* 0x000fe200078e0202 */
[----:B--2---:R0:W-:Y:S04]  /*0690*/  @P1 STG.E desc[UR4][R24.64], R11 ;  /* 0x0000000b18001986 */ /* 0x0041e8000c101904 */
[----:B---3--:R0:W-:Y:S04]  /*06a0*/  @P3 STG.E desc[UR4][R4.64], R10 ;  /* 0x0000000a04003986 */ /* 0x0081e8000c101904 */
[----:B------:R0:W-:Y:S04]  /*06b0*/  @P4 STG.E desc[UR4][R6.64], R0 ;  /* 0x0000000006004986 */ /* 0x0001e8000c101904 */
[----:B------:R0:W-:Y:S04]  /*06c0*/  @P5 STG.E desc[UR4][R8.64], R14 ;  /* 0x0000000e08005986 */ /* 0x0001e8000c101904 */
[----:B----4-:R0:W-:Y:S04]  /*06d0*/  @P6 STG.E desc[UR4][R12.64], R20 ;  /* 0x000000140c006986 */ /* 0x0101e8000c101904 */
[----:B------:R0:W-:Y:S04]  /*06e0*/  @P0 STG.E desc[UR4][R16.64], R19 ;  /* 0x0000001310000986 */ /* 0x0001e8000c101904 */
[----:B------:R0:W-:Y:S02]  /*06f0*/  @P2 STG.E desc[UR4][R22.64], R18 ;  /* 0x0000001216002986 */ /* 0x0001e4000c101904 */
[----:B0-----:R-:W-:Y:S05]  /*0700*/  @!P2 EXIT ;  /* 0x000000000000a94d */ /* 0x001fea0003800000 */
[----:B-----5:R-:W-:Y:S01]  /*0710*/  STG.E desc[UR4][R2.64], R21 ;  /* 0x0000001502007986 */ /* 0x020fe2000c101904 */
[----:B------:R-:W-:Y:S05]  /*0720*/  EXIT ;  /* 0x000000000000794d */ /* 0x000fea0003800000 */
.L_x_0:
[----:B------:R-:W-:-:S00]  /*0730*/  BRA `(.L_x_0) ;  /* 0xfffffffc00fc7947 */ /* 0x000fc0000383ffff */
[----:B------:R-:W-:-:S00]  /*0740*/  NOP ;  /* 0x0000000000007918 */ /* 0x000fc00000000000 */
        /* <DEDUP_REMOVED lines=11> */
.L_x_1:


//--------------------- .nv.constant0.triton_poi_fused_1 --------------------------
	.section	.nv.constant0.triton_poi_fused_1,"a",@progbits
	.sectionflags	@""
	.align	4
.nv.constant0.triton_poi_fused_1:
	.zero		552
